//
// Generated by NVIDIA NVVM Compiler
//
// Compiler Build ID: CL-36424714
// Cuda compilation tools, release 13.0, V13.0.88
// Based on NVVM 20.0.0
//

.version 9.0
.target sm_100
.address_size 64

	// .globl	read_aos_x

.visible .entry read_aos_x(
	.param .u64 .ptr .align 1 read_aos_x_param_0,
	.param .u64 .ptr .align 1 read_aos_x_param_1,
	.param .u32 read_aos_x_param_2
)
{
	.reg .pred 	%p<2>;
	.reg .b32 	%r<6>;
	.reg .b32 	%f<2>;
	.reg .b64 	%rd<9>;

	ld.param.u64 	%rd1, [read_aos_x_param_0];
	ld.param.u64 	%rd2, [read_aos_x_param_1];
	ld.param.u32 	%r2, [read_aos_x_param_2];
	mov.u32 	%r3, %ctaid.x;
	mov.u32 	%r4, %ntid.x;
	mov.u32 	%r5, %tid.x;
	mad.lo.s32 	%r1, %r3, %r4, %r5;
	setp.ge.s32 	%p1, %r1, %r2;
	@%p1 bra 	$L__BB0_2;
	cvta.to.global.u64 	%rd3, %rd1;
	cvta.to.global.u64 	%rd4, %rd2;
	mul.wide.s32 	%rd5, %r1, 16;
	add.s64 	%rd6, %rd3, %rd5;
	ld.global.f32 	%f1, [%rd6];
	mul.wide.s32 	%rd7, %r1, 4;
	add.s64 	%rd8, %rd4, %rd7;
	st.global.f32 	[%rd8], %f1;
$L__BB0_2:
	ret;

}


// ===== COMPILED SASS (sm_100) =====

	.target	sm_100

	.elftype	@"ET_EXEC"


//--------------------- .note.nv.tkinfo           --------------------------
	.section	.note.nv.tkinfo,"",@"SHT_NOTE"
	.sectionflags	@"SHF_NOTE_NV_TKINFO"
	.tkinfo
        /*0018*/ 	.word	0x00000002
        /*0030*/ 	.string	""
        /*0030*/ 	.string	"ptxas"
        /*0030*/ 	.string	"Cuda compilation tools, release 13.0, V13.0.88"
        /*0030*/ 	.string	"Build cuda_13.0.r13.0/compiler.36424714_0"
        /*0030*/ 	.string	"-arch sm_100 -m 64 "



//--------------------- .note.nv.cuinfo           --------------------------
	.section	.note.nv.cuinfo,"",@"SHT_NOTE"
	.sectionflags	@"SHF_NOTE_NV_CUINFO"
        /*0018*/ 	.short	0x0002
        /*001a*/ 	.short	0x0064
        /*001c*/ 	.short	0x0082
	.zero		2


//--------------------- .nv.info                  --------------------------
	.section	.nv.info,"",@"SHT_CUDA_INFO"
	.align	4


	//----- nvinfo : EIATTR_REGCOUNT
	.align		4
        /*0000*/ 	.byte	0x04, 0x2f
        /*0002*/ 	.short	(.L_1 - .L_0)
	.align		4
.L_0:
        /*0004*/ 	.word	index@(read_aos_x)
        /*0008*/ 	.word	0x0000000a


	//----- nvinfo : EIATTR_FRAME_SIZE
	.align		4
.L_1:
        /*000c*/ 	.byte	0x04, 0x11
        /*000e*/ 	.short	(.L_3 - .L_2)
	.align		4
.L_2:
        /*0010*/ 	.word	index@(read_aos_x)
        /*0014*/ 	.word	0x00000000


	//----- nvinfo : EIATTR_MIN_STACK_SIZE
	.align		4
.L_3:
        /*0018*/ 	.byte	0x04, 0x12
        /*001a*/ 	.short	(.L_5 - .L_4)
	.align		4
.L_4:
        /*001c*/ 	.word	index@(read_aos_x)
        /*0020*/ 	.word	0x00000000
.L_5:


//--------------------- .nv.compat                --------------------------
	.section	.nv.compat,"",@"SHT_CUDA_COMPAT_INFO"
	.align	4
        /*0000*/ 	.byte	0x02, 0x09, 0x00, 0x00, 0x02, 0x02, 0x01, 0x00, 0x02, 0x05, 0x05, 0x00, 0x03, 0x07, 0x01, 0x01
        /*0010*/ 	.byte	0x02, 0x03, 0x00, 0x00, 0x02, 0x06, 0x01, 0x00, 0x04, 0x0b, 0x08, 0x00, 0x09, 0x00, 0x00, 0x00
        /*0020*/ 	.byte	0x00, 0x00, 0x00, 0x00


//--------------------- .nv.info.read_aos_x       --------------------------
	.section	.nv.info.read_aos_x,"",@"SHT_CUDA_INFO"
	.sectionflags	@""
	.align	4


	//----- nvinfo : EIATTR_CUDA_API_VERSION
	.align		4
        /*0000*/ 	.byte	0x04, 0x37
        /*0002*/ 	.short	(.L_7 - .L_6)
.L_6:
        /*0004*/ 	.word	0x00000082


	//----- nvinfo : EIATTR_KPARAM_INFO
	.align		4
.L_7:
        /*0008*/ 	.byte	0x04, 0x17
        /*000a*/ 	.short	(.L_9 - .L_8)
.L_8:
        /*000c*/ 	.word	0x00000000
        /*0010*/ 	.short	0x0002
        /*0012*/ 	.short	0x0010
        /*0014*/ 	.byte	0x00, 0xf0, 0x11, 0x00


	//----- nvinfo : EIATTR_KPARAM_INFO
	.align		4
.L_9:
        /*0018*/ 	.byte	0x04, 0x17
        /*001a*/ 	.short	(.L_11 - .L_10)
.L_10:
        /*001c*/ 	.word	0x00000000
        /*0020*/ 	.short	0x0001
        /*0022*/ 	.short	0x0008
        /*0024*/ 	.byte	0x00, 0xf5, 0x21, 0x00


	//----- nvinfo : EIATTR_KPARAM_INFO
	.align		4
.L_11:
        /*0028*/ 	.byte	0x04, 0x17
        /*002a*/ 	.short	(.L_13 - .L_12)
.L_12:
        /*002c*/ 	.word	0x00000000
        /*0030*/ 	.short	0x0000
        /*0032*/ 	.short	0x0000
        /*0034*/ 	.byte	0x00, 0xf5, 0x21, 0x00


	//----- nvinfo : EIATTR_SPARSE_MMA_MASK
	.align		4
.L_13:
        /*0038*/ 	.byte	0x03, 0x50
        /*003a*/ 	.short	0x0000


	//----- nvinfo : EIATTR_MAXREG_COUNT
	.align		4
        /*003c*/ 	.byte	0x03, 0x1b
        /*003e*/ 	.short	0x00ff


	//----- nvinfo : EIATTR_MERCURY_ISA_VERSION
	.align		4
        /*0040*/ 	.byte	0x03, 0x5f
        /*0042*/ 	.short	0x0101


	//----- nvinfo : EIATTR_VRC_CTA_INIT_COUNT
	.align		4
        /*0044*/ 	.byte	0x02, 0x4a
	.zero		1
	.zero		1


	//----- nvinfo : EIATTR_EXIT_INSTR_OFFSETS
	.align		4
        /*0048*/ 	.byte	0x04, 0x1c
        /*004a*/ 	.short	(.L_15 - .L_14)


	//   ....[0]....
.L_14:
        /*004c*/ 	.word	0x00000070


	//   ....[1]....
        /*0050*/ 	.word	0x000000f0


	//----- nvinfo : EIATTR_CBANK_PARAM_SIZE
	.align		4
.L_15:
        /*0054*/ 	.byte	0x03, 0x19
        /*0056*/ 	.short	0x0014


	//----- nvinfo : EIATTR_PARAM_CBANK
	.align		4
        /*0058*/ 	.byte	0x04, 0x0a
        /*005a*/ 	.short	(.L_17 - .L_16)
	.align		4
.L_16:
        /*005c*/ 	.word	index@(.nv.constant0.read_aos_x)
        /*0060*/ 	.short	0x0380
        /*0062*/ 	.short	0x0014


	//----- nvinfo : EIATTR_SW_WAR
	.align		4
.L_17:
        /*0064*/ 	.byte	0x04, 0x36
        /*0066*/ 	.short	(.L_19 - .L_18)
.L_18:
        /*0068*/ 	.word	0x00000008
.L_19:


//--------------------- .nv.callgraph             --------------------------
	.section	.nv.callgraph,"",@"SHT_CUDA_CALLGRAPH"
	.align	4
	.sectionentsize	8
	.align		4
        /*0000*/ 	.word	0x00000000
	.align		4
        /*0004*/ 	.word	0xffffffff
	.align		4
        /*0008*/ 	.word	0x00000000
	.align		4
        /*000c*/ 	.word	0xfffffffe
	.align		4
        /*0010*/ 	.word	0x00000000
	.align		4
        /*0014*/ 	.word	0xfffffffd
	.align		4
        /*0018*/ 	.word	0x00000000
	.align		4
        /*001c*/ 	.word	0xfffffffc


//--------------------- .text.read_aos_x          --------------------------
	.section	.text.read_aos_x,"ax",@progbits
	.align	128
        .global         read_aos_x
        .type           read_aos_x,@function
        .size           read_aos_x,(.L_x_1 - read_aos_x)
        .other          read_aos_x,@"STO_CUDA_ENTRY STV_DEFAULT"
read_aos_x:
.text.read_aos_x:
[----:B------:R-:W-:Y:S01]  /*0000*/  LDC R1, c[0x0][0x37c] ;  /* 0x0000df00ff017b82 */ /* 0x000fe20000000800 */
[----:B------:R-:W0:Y:S07]  /*0010*/  S2R R0, SR_TID.X ;  /* 0x0000000000007919 */ /* 0x000e2e0000002100 */
[----:B------:R-:W0:Y:S01]  /*0020*/  S2UR UR4, SR_CTAID.X ;  /* 0x00000000000479c3 */ /* 0x000e220000002500 */
[----:B------:R-:W1:Y:S07]  /*0030*/  LDCU UR5, c[0x0][0x390] ;  /* 0x00007200ff0577ac */ /* 0x000e6e0008000800 */
[----:B------:R-:W0:Y:S02]  /*0040*/  LDC R7, c[0x0][0x360] ;  /* 0x0000d800ff077b82 */ /* 0x000e240000000800 */
[----:B0-----:R-:W-:-:S05]  /*0050*/  IMAD R7, R7, UR4, R0 ;  /* 0x0000000407077c24 */ /* 0x001fca000f8e0200 */
[----:B-1----:R-:W-:-:S13]  /*0060*/  ISETP.GE.AND P0, PT, R7, UR5, PT ;  /* 0x0000000507007c0c */ /* 0x002fda000bf06270 */
[----:B------:R-:W-:Y:S05]  /*0070*/  @P0 EXIT ;  /* 0x000000000000094d */ /* 0x000fea0003800000 */
[----:B------:R-:W0:Y:S01]  /*0080*/  LDC.64 R2, c[0x0][0x380] ;  /* 0x0000e000ff027b82 */ /* 0x000e220000000a00 */
[----:B------:R-:W1:Y:S07]  /*0090*/  LDCU.64 UR4, c[0x0][0x358] ;  /* 0x00006b00ff0477ac */ /* 0x000e6e0008000a00 */
[----:B------:R-:W2:Y:S01]  /*00a0*/  LDC.64 R4, c[0x0][0x388] ;  /* 0x0000e200ff047b82 */ /* 0x000ea20000000a00 */
[----:B0-----:R-:W-:-:S06]  /*00b0*/  IMAD.WIDE R2, R7, 0x10, R2 ;  /* 0x0000001007027825 */ /* 0x001fcc00078e0202 */
[----:B-1----:R-:W3:Y:S01]  /*00c0*/  LDG.E R3, desc[UR4][R2.64] ;  /* 0x0000000402037981 */ /* 0x002ee2000c1e1900 */
[----:B--2---:R-:W-:-:S05]  /*00d0*/  IMAD.WIDE R4, R7, 0x4, R4 ;  /* 0x0000000407047825 */ /* 0x004fca00078e0204 */
[----:B---3--:R-:W-:Y:S01]  /*00e0*/  STG.E desc[UR4][R4.64], R3 ;  /* 0x0000000304007986 */ /* 0x008fe2000c101904 */
[----:B------:R-:W-:Y:S05]  /*00f0*/  EXIT ;  /* 0x000000000000794d */ /* 0x000fea0003800000 */
.L_x_0:
[----:B------:R-:W-:-:S00]  /*0100*/  BRA `(.L_x_0) ;  /* 0xfffffffc00fc7947 */ /* 0x000fc0000383ffff */
[----:B------:R-:W-:-:S00]  /*0110*/  NOP ;  /* 0x0000000000007918 */ /* 0x000fc00000000000 */
        /* <DEDUP_REMOVED lines=14> */
.L_x_1:


//--------------------- .nv.shared.reserved.0     --------------------------
	.section	.nv.shared.reserved.0,"aw",@nobits
	.weak		__nv_reservedSMEM_offset_0_alias
	.size		__nv_reservedSMEM_offset_0_alias, 0, 64
	.other		__nv_reservedSMEM_offset_0_alias,@"STO_CUDA_RESERVED_SHARED STV_DEFAULT"
__nv_reservedSMEM_offset_0_alias:
	.zero		0
	.zero		64


//--------------------- .nv.constant0.read_aos_x  --------------------------
	.section	.nv.constant0.read_aos_x,"a",@progbits
	.sectionflags	@""
	.align	4
.nv.constant0.read_aos_x:
	.zero		916


//--------------------- SYMBOLS --------------------------

	.type		.nv.reservedSmem.offset0,@object
	.size		.nv.reservedSmem.offset0,0x4
